//
// Generated by NVIDIA NVVM Compiler
//
// Compiler Build ID: CL-36424714
// Cuda compilation tools, release 13.0, V13.0.88
// Based on NVVM 20.0.0
//

.version 9.0
.target sm_100
.address_size 64

	// .globl	_Z12change_widthP5Shape

.visible .entry _Z12change_widthP5Shape(
	.param .u64 .ptr .align 1 _Z12change_widthP5Shape_param_0
)
{
	.reg .b32 	%r<2>;
	.reg .b64 	%rd<7>;

	ld.param.u64 	%rd1, [_Z12change_widthP5Shape_param_0];
	cvta.to.global.u64 	%rd2, %rd1;
	ld.global.u64 	%rd3, [%rd2];
	cvta.to.global.u64 	%rd4, %rd3;
	ld.global.u64 	%rd5, [%rd4];
	cvta.to.global.u64 	%rd6, %rd5;
	mov.b32 	%r1, 10;
	st.global.u32 	[%rd6], %r1;
	ret;

}


// ===== COMPILED SASS (sm_100) =====

	.target	sm_100

	.elftype	@"ET_EXEC"


//--------------------- .note.nv.tkinfo           --------------------------
	.section	.note.nv.tkinfo,"",@"SHT_NOTE"
	.sectionflags	@"SHF_NOTE_NV_TKINFO"
	.tkinfo
        /*0018*/ 	.word	0x00000002
        /*0030*/ 	.string	""
        /*0030*/ 	.string	"ptxas"
        /*0030*/ 	.string	"Cuda compilation tools, release 13.0, V13.0.88"
        /*0030*/ 	.string	"Build cuda_13.0.r13.0/compiler.36424714_0"
        /*0030*/ 	.string	"-arch sm_100 -m 64 "



//--------------------- .note.nv.cuinfo           --------------------------
	.section	.note.nv.cuinfo,"",@"SHT_NOTE"
	.sectionflags	@"SHF_NOTE_NV_CUINFO"
        /*0018*/ 	.short	0x0002
        /*001a*/ 	.short	0x0064
        /*001c*/ 	.short	0x0082
	.zero		2


//--------------------- .nv.info                  --------------------------
	.section	.nv.info,"",@"SHT_CUDA_INFO"
	.align	4


	//----- nvinfo : EIATTR_REGCOUNT
	.align		4
        /*0000*/ 	.byte	0x04, 0x2f
        /*0002*/ 	.short	(.L_1 - .L_0)
	.align		4
.L_0:
        /*0004*/ 	.word	index@(_Z12change_widthP5Shape)
        /*0008*/ 	.word	0x0000000a


	//----- nvinfo : EIATTR_FRAME_SIZE
	.align		4
.L_1:
        /*000c*/ 	.byte	0x04, 0x11
        /*000e*/ 	.short	(.L_3 - .L_2)
	.align		4
.L_2:
        /*0010*/ 	.word	index@(_Z12change_widthP5Shape)
        /*0014*/ 	.word	0x00000000


	//----- nvinfo : EIATTR_MIN_STACK_SIZE
	.align		4
.L_3:
        /*0018*/ 	.byte	0x04, 0x12
        /*001a*/ 	.short	(.L_5 - .L_4)
	.align		4
.L_4:
        /*001c*/ 	.word	index@(_Z12change_widthP5Shape)
        /*0020*/ 	.word	0x00000000
.L_5:


//--------------------- .nv.compat                --------------------------
	.section	.nv.compat,"",@"SHT_CUDA_COMPAT_INFO"
	.align	4
        /*0000*/ 	.byte	0x02, 0x09, 0x00, 0x00, 0x02, 0x02, 0x01, 0x00, 0x02, 0x05, 0x05, 0x00, 0x03, 0x07, 0x01, 0x01
        /*0010*/ 	.byte	0x02, 0x03, 0x00, 0x00, 0x02, 0x06, 0x01, 0x00, 0x04, 0x0b, 0x08, 0x00, 0x09, 0x00, 0x00, 0x00
        /*0020*/ 	.byte	0x00, 0x00, 0x00, 0x00


//--------------------- .nv.info._Z12change_widthP5Shape --------------------------
	.section	.nv.info._Z12change_widthP5Shape,"",@"SHT_CUDA_INFO"
	.sectionflags	@""
	.align	4


	//----- nvinfo : EIATTR_CUDA_API_VERSION
	.align		4
        /*0000*/ 	.byte	0x04, 0x37
        /*0002*/ 	.short	(.L_7 - .L_6)
.L_6:
        /*0004*/ 	.word	0x00000082


	//----- nvinfo : EIATTR_KPARAM_INFO
	.align		4
.L_7:
        /*0008*/ 	.byte	0x04, 0x17
        /*000a*/ 	.short	(.L_9 - .L_8)
.L_8:
        /*000c*/ 	.word	0x00000000
        /*0010*/ 	.short	0x0000
        /*0012*/ 	.short	0x0000
        /*0014*/ 	.byte	0x00, 0xf5, 0x21, 0x00


	//----- nvinfo : EIATTR_SPARSE_MMA_MASK
	.align		4
.L_9:
        /*0018*/ 	.byte	0x03, 0x50
        /*001a*/ 	.short	0x0000


	//----- nvinfo : EIATTR_MAXREG_COUNT
	.align		4
        /*001c*/ 	.byte	0x03, 0x1b
        /*001e*/ 	.short	0x00ff


	//----- nvinfo : EIATTR_MERCURY_ISA_VERSION
	.align		4
        /*0020*/ 	.byte	0x03, 0x5f
        /*0022*/ 	.short	0x0101


	//----- nvinfo : EIATTR_VRC_CTA_INIT_COUNT
	.align		4
        /*0024*/ 	.byte	0x02, 0x4a
	.zero		1
	.zero		1


	//----- nvinfo : EIATTR_EXIT_INSTR_OFFSETS
	.align		4
        /*0028*/ 	.byte	0x04, 0x1c
        /*002a*/ 	.short	(.L_11 - .L_10)


	//   ....[0]....
.L_10:
        /*002c*/ 	.word	0x00000070


	//----- nvinfo : EIATTR_CBANK_PARAM_SIZE
	.align		4
.L_11:
        /*0030*/ 	.byte	0x03, 0x19
        /*0032*/ 	.short	0x0008


	//----- nvinfo : EIATTR_PARAM_CBANK
	.align		4
        /*0034*/ 	.byte	0x04, 0x0a
        /*0036*/ 	.short	(.L_13 - .L_12)
	.align		4
.L_12:
        /*0038*/ 	.word	index@(.nv.constant0._Z12change_widthP5Shape)
        /*003c*/ 	.short	0x0380
        /*003e*/ 	.short	0x0008


	//----- nvinfo : EIATTR_SW_WAR
	.align		4
.L_13:
        /*0040*/ 	.byte	0x04, 0x36
        /*0042*/ 	.short	(.L_15 - .L_14)
.L_14:
        /*0044*/ 	.word	0x00000008
.L_15:


//--------------------- .nv.callgraph             --------------------------
	.section	.nv.callgraph,"",@"SHT_CUDA_CALLGRAPH"
	.align	4
	.sectionentsize	8
	.align		4
        /*0000*/ 	.word	0x00000000
	.align		4
        /*0004*/ 	.word	0xffffffff
	.align		4
        /*0008*/ 	.word	0x00000000
	.align		4
        /*000c*/ 	.word	0xfffffffe
	.align		4
        /*0010*/ 	.word	0x00000000
	.align		4
        /*0014*/ 	.word	0xfffffffd
	.align		4
        /*0018*/ 	.word	0x00000000
	.align		4
        /*001c*/ 	.word	0xfffffffc


//--------------------- .text._Z12change_widthP5Shape --------------------------
	.section	.text._Z12change_widthP5Shape,"ax",@progbits
	.align	128
        .global         _Z12change_widthP5Shape
        .type           _Z12change_widthP5Shape,@function
        .size           _Z12change_widthP5Shape,(.L_x_1 - _Z12change_widthP5Shape)
        .other          _Z12change_widthP5Shape,@"STO_CUDA_ENTRY STV_DEFAULT"
_Z12change_widthP5Shape:
.text._Z12change_widthP5Shape:
[----:B------:R-:W-:Y:S08]  /*0000*/  LDC R1, c[0x0][0x37c] ;  /* 0x0000df00ff017b82 */ /* 0x000ff00000000800 */
[----:B------:R-:W0:Y:S01]  /*0010*/  LDC.64 R2, c[0x0][0x380] ;  /* 0x0000e000ff027b82 */ /* 0x000e220000000a00 */
[----:B------:R-:W0:Y:S02]  /*0020*/  LDCU.64 UR4, c[0x0][0x358] ;  /* 0x00006b00ff0477ac */ /* 0x000e240008000a00 */
[----:B0-----:R-:W2:Y:S01]  /*0030*/  LDG.E.64 R2, desc[UR4][R2.64] ;  /* 0x0000000402027981 */ /* 0x001ea2000c1e1b00 */
[----:B------:R-:W-:-:S03]  /*0040*/  HFMA2 R7, -RZ, RZ, 0, 5.9604644775390625e-07 ;  /* 0x0000000aff077431 */ /* 0x000fc600000001ff */
[----:B--2---:R-:W2:Y:S04]  /*0050*/  LDG.E.64 R4, desc[UR4][R2.64] ;  /* 0x0000000402047981 */ /* 0x004ea8000c1e1b00 */
[----:B--2---:R-:W-:Y:S01]  /*0060*/  STG.E desc[UR4][R4.64], R7 ;  /* 0x0000000704007986 */ /* 0x004fe2000c101904 */
[----:B------:R-:W-:Y:S05]  /*0070*/  EXIT ;  /* 0x000000000000794d */ /* 0x000fea0003800000 */
.L_x_0:
[----:B------:R-:W-:-:S00]  /*0080*/  BRA `(.L_x_0) ;  /* 0xfffffffc00fc7947 */ /* 0x000fc0000383ffff */
[----:B------:R-:W-:-:S00]  /*0090*/  NOP ;  /* 0x0000000000007918 */ /* 0x000fc00000000000 */
        /* <DEDUP_REMOVED lines=14> */
.L_x_1:


//--------------------- .nv.shared.reserved.0     --------------------------
	.section	.nv.shared.reserved.0,"aw",@nobits
	.weak		__nv_reservedSMEM_offset_0_alias
	.size		__nv_reservedSMEM_offset_0_alias, 0, 64
	.other		__nv_reservedSMEM_offset_0_alias,@"STO_CUDA_RESERVED_SHARED STV_DEFAULT"
__nv_reservedSMEM_offset_0_alias:
	.zero		0
	.zero		64


//--------------------- .nv.constant0._Z12change_widthP5Shape --------------------------
	.section	.nv.constant0._Z12change_widthP5Shape,"a",@progbits
	.sectionflags	@""
	.align	4
.nv.constant0._Z12change_widthP5Shape:
	.zero		904


//--------------------- SYMBOLS --------------------------

	.type		.nv.reservedSmem.offset0,@object
	.size		.nv.reservedSmem.offset0,0x4
